//
// Generated by NVIDIA NVVM Compiler
//
// Compiler Build ID: CL-36424714
// Cuda compilation tools, release 13.0, V13.0.88
// Based on NVVM 20.0.0
//

.version 9.0
.target sm_100
.address_size 64

	// .globl	_Z9GPUmatmuliPdS_S_

.visible .entry _Z9GPUmatmuliPdS_S_(
	.param .u32 _Z9GPUmatmuliPdS_S__param_0,
	.param .u64 .ptr .align 1 _Z9GPUmatmuliPdS_S__param_1,
	.param .u64 .ptr .align 1 _Z9GPUmatmuliPdS_S__param_2,
	.param .u64 .ptr .align 1 _Z9GPUmatmuliPdS_S__param_3
)
{
	.reg .pred 	%p<10>;
	.reg .b32 	%r<80>;
	.reg .b64 	%rd<73>;
	.reg .b64 	%fd<55>;

	ld.param.u32 	%r39, [_Z9GPUmatmuliPdS_S__param_0];
	ld.param.u64 	%rd8, [_Z9GPUmatmuliPdS_S__param_1];
	ld.param.u64 	%rd9, [_Z9GPUmatmuliPdS_S__param_2];
	ld.param.u64 	%rd7, [_Z9GPUmatmuliPdS_S__param_3];
	cvta.to.global.u64 	%rd1, %rd9;
	cvta.to.global.u64 	%rd2, %rd8;
	mov.u32 	%r40, %ctaid.x;
	mul.lo.s32 	%r1, %r39, %r40;
	setp.lt.s32 	%p1, %r39, 1;
	@%p1 bra 	$L__BB0_12;
	cvta.to.global.u64 	%rd10, %rd7;
	mov.u32 	%r2, %tid.y;
	mov.u32 	%r42, %tid.x;
	add.s32 	%r43, %r1, %r42;
	mul.wide.s32 	%rd11, %r43, 8;
	add.s64 	%rd3, %rd10, %rd11;
	ld.global.f64 	%fd52, [%rd3];
	and.b32  	%r3, %r39, 7;
	setp.lt.u32 	%p2, %r39, 8;
	mov.b32 	%r78, 0;
	@%p2 bra 	$L__BB0_4;
	and.b32  	%r78, %r39, 2147483640;
	neg.s32 	%r76, %r78;
	add.s32 	%r75, %r2, %r39;
	shl.b32 	%r7, %r39, 3;
	shl.b32 	%r44, %r39, 1;
	add.s32 	%r74, %r2, %r44;
	mad.lo.s32 	%r73, %r39, 3, %r2;
	shl.b32 	%r45, %r39, 2;
	add.s32 	%r72, %r2, %r45;
	mad.lo.s32 	%r71, %r39, 5, %r2;
	mad.lo.s32 	%r70, %r39, 6, %r2;
	mad.lo.s32 	%r69, %r39, 7, %r2;
	mul.wide.u32 	%rd12, %r2, 8;
	add.s64 	%rd72, %rd1, %rd12;
	add.s32 	%r68, %r1, 3;
	mul.wide.u32 	%rd43, %r7, 8;
$L__BB0_3:
	.pragma "nounroll";
	add.s32 	%r46, %r68, -3;
	mul.wide.u32 	%rd13, %r46, 8;
	add.s64 	%rd14, %rd2, %rd13;
	ld.global.f64 	%fd9, [%rd14];
	ld.global.f64 	%fd10, [%rd72];
	fma.rn.f64 	%fd11, %fd9, %fd10, %fd52;
	st.global.f64 	[%rd3], %fd11;
	add.s32 	%r47, %r68, -2;
	mul.wide.u32 	%rd15, %r47, 8;
	add.s64 	%rd16, %rd2, %rd15;
	ld.global.f64 	%fd12, [%rd16];
	mul.wide.u32 	%rd17, %r75, 8;
	add.s64 	%rd18, %rd1, %rd17;
	ld.global.f64 	%fd13, [%rd18];
	fma.rn.f64 	%fd14, %fd12, %fd13, %fd11;
	st.global.f64 	[%rd3], %fd14;
	add.s32 	%r48, %r68, -1;
	mul.wide.u32 	%rd19, %r48, 8;
	add.s64 	%rd20, %rd2, %rd19;
	ld.global.f64 	%fd15, [%rd20];
	mul.wide.u32 	%rd21, %r74, 8;
	add.s64 	%rd22, %rd1, %rd21;
	ld.global.f64 	%fd16, [%rd22];
	fma.rn.f64 	%fd17, %fd15, %fd16, %fd14;
	st.global.f64 	[%rd3], %fd17;
	add.s32 	%r49, %r68, 4;
	mul.wide.u32 	%rd23, %r68, 8;
	add.s64 	%rd24, %rd2, %rd23;
	ld.global.f64 	%fd18, [%rd24];
	mul.wide.u32 	%rd25, %r73, 8;
	add.s64 	%rd26, %rd1, %rd25;
	ld.global.f64 	%fd19, [%rd26];
	fma.rn.f64 	%fd20, %fd18, %fd19, %fd17;
	st.global.f64 	[%rd3], %fd20;
	add.s32 	%r50, %r68, 1;
	mul.wide.u32 	%rd27, %r50, 8;
	add.s64 	%rd28, %rd2, %rd27;
	ld.global.f64 	%fd21, [%rd28];
	mul.wide.u32 	%rd29, %r72, 8;
	add.s64 	%rd30, %rd1, %rd29;
	ld.global.f64 	%fd22, [%rd30];
	fma.rn.f64 	%fd23, %fd21, %fd22, %fd20;
	st.global.f64 	[%rd3], %fd23;
	add.s32 	%r51, %r68, 2;
	mul.wide.u32 	%rd31, %r51, 8;
	add.s64 	%rd32, %rd2, %rd31;
	ld.global.f64 	%fd24, [%rd32];
	mul.wide.u32 	%rd33, %r71, 8;
	add.s64 	%rd34, %rd1, %rd33;
	ld.global.f64 	%fd25, [%rd34];
	fma.rn.f64 	%fd26, %fd24, %fd25, %fd23;
	st.global.f64 	[%rd3], %fd26;
	add.s32 	%r52, %r68, 3;
	mul.wide.u32 	%rd35, %r52, 8;
	add.s64 	%rd36, %rd2, %rd35;
	ld.global.f64 	%fd27, [%rd36];
	mul.wide.u32 	%rd37, %r70, 8;
	add.s64 	%rd38, %rd1, %rd37;
	ld.global.f64 	%fd28, [%rd38];
	fma.rn.f64 	%fd29, %fd27, %fd28, %fd26;
	st.global.f64 	[%rd3], %fd29;
	mul.wide.u32 	%rd39, %r49, 8;
	add.s64 	%rd40, %rd2, %rd39;
	ld.global.f64 	%fd30, [%rd40];
	mul.wide.u32 	%rd41, %r69, 8;
	add.s64 	%rd42, %rd1, %rd41;
	ld.global.f64 	%fd31, [%rd42];
	fma.rn.f64 	%fd52, %fd30, %fd31, %fd29;
	st.global.f64 	[%rd3], %fd52;
	add.s32 	%r76, %r76, 8;
	add.s32 	%r75, %r75, %r7;
	add.s32 	%r74, %r74, %r7;
	add.s32 	%r73, %r73, %r7;
	add.s32 	%r72, %r72, %r7;
	add.s32 	%r71, %r71, %r7;
	add.s32 	%r70, %r70, %r7;
	add.s32 	%r69, %r69, %r7;
	add.s64 	%rd72, %rd72, %rd43;
	add.s32 	%r68, %r68, 8;
	setp.ne.s32 	%p3, %r76, 0;
	@%p3 bra 	$L__BB0_3;
$L__BB0_4:
	setp.eq.s32 	%p4, %r3, 0;
	@%p4 bra 	$L__BB0_12;
	and.b32  	%r34, %r39, 3;
	setp.lt.u32 	%p5, %r3, 4;
	@%p5 bra 	$L__BB0_7;
	add.s32 	%r53, %r78, %r1;
	mul.wide.u32 	%rd44, %r53, 8;
	add.s64 	%rd45, %rd2, %rd44;
	ld.global.f64 	%fd32, [%rd45];
	mad.lo.s32 	%r54, %r78, %r39, %r2;
	mul.wide.u32 	%rd46, %r54, 8;
	add.s64 	%rd47, %rd1, %rd46;
	ld.global.f64 	%fd33, [%rd47];
	fma.rn.f64 	%fd34, %fd32, %fd33, %fd52;
	st.global.f64 	[%rd3], %fd34;
	add.s32 	%r55, %r53, 1;
	mul.wide.u32 	%rd48, %r55, 8;
	add.s64 	%rd49, %rd2, %rd48;
	ld.global.f64 	%fd35, [%rd49];
	add.s32 	%r56, %r54, %r39;
	mul.wide.u32 	%rd50, %r56, 8;
	add.s64 	%rd51, %rd1, %rd50;
	ld.global.f64 	%fd36, [%rd51];
	fma.rn.f64 	%fd37, %fd35, %fd36, %fd34;
	st.global.f64 	[%rd3], %fd37;
	add.s32 	%r57, %r53, 2;
	mul.wide.u32 	%rd52, %r57, 8;
	add.s64 	%rd53, %rd2, %rd52;
	ld.global.f64 	%fd38, [%rd53];
	add.s32 	%r58, %r56, %r39;
	mul.wide.u32 	%rd54, %r58, 8;
	add.s64 	%rd55, %rd1, %rd54;
	ld.global.f64 	%fd39, [%rd55];
	fma.rn.f64 	%fd40, %fd38, %fd39, %fd37;
	st.global.f64 	[%rd3], %fd40;
	add.s32 	%r59, %r53, 3;
	mul.wide.u32 	%rd56, %r59, 8;
	add.s64 	%rd57, %rd2, %rd56;
	ld.global.f64 	%fd41, [%rd57];
	add.s32 	%r60, %r58, %r39;
	mul.wide.u32 	%rd58, %r60, 8;
	add.s64 	%rd59, %rd1, %rd58;
	ld.global.f64 	%fd42, [%rd59];
	fma.rn.f64 	%fd52, %fd41, %fd42, %fd40;
	st.global.f64 	[%rd3], %fd52;
	add.s32 	%r78, %r78, 4;
$L__BB0_7:
	setp.eq.s32 	%p6, %r34, 0;
	@%p6 bra 	$L__BB0_12;
	setp.eq.s32 	%p7, %r34, 1;
	@%p7 bra 	$L__BB0_10;
	add.s32 	%r61, %r78, %r1;
	mul.wide.u32 	%rd60, %r61, 8;
	add.s64 	%rd61, %rd2, %rd60;
	ld.global.f64 	%fd43, [%rd61];
	mad.lo.s32 	%r62, %r78, %r39, %r2;
	mul.wide.u32 	%rd62, %r62, 8;
	add.s64 	%rd63, %rd1, %rd62;
	ld.global.f64 	%fd44, [%rd63];
	fma.rn.f64 	%fd45, %fd43, %fd44, %fd52;
	st.global.f64 	[%rd3], %fd45;
	add.s32 	%r63, %r61, 1;
	mul.wide.u32 	%rd64, %r63, 8;
	add.s64 	%rd65, %rd2, %rd64;
	ld.global.f64 	%fd46, [%rd65];
	add.s32 	%r64, %r62, %r39;
	mul.wide.u32 	%rd66, %r64, 8;
	add.s64 	%rd67, %rd1, %rd66;
	ld.global.f64 	%fd47, [%rd67];
	fma.rn.f64 	%fd52, %fd46, %fd47, %fd45;
	st.global.f64 	[%rd3], %fd52;
	add.s32 	%r78, %r78, 2;
$L__BB0_10:
	and.b32  	%r65, %r39, 1;
	setp.eq.b32 	%p8, %r65, 1;
	not.pred 	%p9, %p8;
	@%p9 bra 	$L__BB0_12;
	add.s32 	%r66, %r78, %r1;
	mul.wide.u32 	%rd68, %r66, 8;
	add.s64 	%rd69, %rd2, %rd68;
	ld.global.f64 	%fd48, [%rd69];
	mad.lo.s32 	%r67, %r78, %r39, %r2;
	mul.wide.u32 	%rd70, %r67, 8;
	add.s64 	%rd71, %rd1, %rd70;
	ld.global.f64 	%fd49, [%rd71];
	fma.rn.f64 	%fd50, %fd48, %fd49, %fd52;
	st.global.f64 	[%rd3], %fd50;
$L__BB0_12:
	ret;

}


// ===== COMPILED SASS (sm_100) =====

	.target	sm_100

	.elftype	@"ET_EXEC"


//--------------------- .note.nv.tkinfo           --------------------------
	.section	.note.nv.tkinfo,"",@"SHT_NOTE"
	.sectionflags	@"SHF_NOTE_NV_TKINFO"
	.tkinfo
        /*0018*/ 	.word	0x00000002
        /*0030*/ 	.string	""
        /*0030*/ 	.string	"ptxas"
        /*0030*/ 	.string	"Cuda compilation tools, release 13.0, V13.0.88"
        /*0030*/ 	.string	"Build cuda_13.0.r13.0/compiler.36424714_0"
        /*0030*/ 	.string	"-arch sm_100 -m 64 "



//--------------------- .note.nv.cuinfo           --------------------------
	.section	.note.nv.cuinfo,"",@"SHT_NOTE"
	.sectionflags	@"SHF_NOTE_NV_CUINFO"
        /*0018*/ 	.short	0x0002
        /*001a*/ 	.short	0x0064
        /*001c*/ 	.short	0x0082
	.zero		2


//--------------------- .nv.info                  --------------------------
	.section	.nv.info,"",@"SHT_CUDA_INFO"
	.align	4


	//----- nvinfo : EIATTR_REGCOUNT
	.align		4
        /*0000*/ 	.byte	0x04, 0x2f
        /*0002*/ 	.short	(.L_1 - .L_0)
	.align		4
.L_0:
        /*0004*/ 	.word	index@(_Z9GPUmatmuliPdS_S_)
        /*0008*/ 	.word	0x00000020


	//----- nvinfo : EIATTR_FRAME_SIZE
	.align		4
.L_1:
        /*000c*/ 	.byte	0x04, 0x11
        /*000e*/ 	.short	(.L_3 - .L_2)
	.align		4
.L_2:
        /*0010*/ 	.word	index@(_Z9GPUmatmuliPdS_S_)
        /*0014*/ 	.word	0x00000000


	//----- nvinfo : EIATTR_MIN_STACK_SIZE
	.align		4
.L_3:
        /*0018*/ 	.byte	0x04, 0x12
        /*001a*/ 	.short	(.L_5 - .L_4)
	.align		4
.L_4:
        /*001c*/ 	.word	index@(_Z9GPUmatmuliPdS_S_)
        /*0020*/ 	.word	0x00000000
.L_5:


//--------------------- .nv.compat                --------------------------
	.section	.nv.compat,"",@"SHT_CUDA_COMPAT_INFO"
	.align	4
        /*0000*/ 	.byte	0x02, 0x09, 0x00, 0x00, 0x02, 0x02, 0x01, 0x00, 0x02, 0x05, 0x05, 0x00, 0x03, 0x07, 0x01, 0x01
        /*0010*/ 	.byte	0x02, 0x03, 0x00, 0x00, 0x02, 0x06, 0x01, 0x00, 0x04, 0x0b, 0x08, 0x00, 0x01, 0x00, 0x00, 0x00
        /*0020*/ 	.byte	0x00, 0x00, 0x00, 0x00


//--------------------- .nv.info._Z9GPUmatmuliPdS_S_ --------------------------
	.section	.nv.info._Z9GPUmatmuliPdS_S_,"",@"SHT_CUDA_INFO"
	.sectionflags	@""
	.align	4


	//----- nvinfo : EIATTR_CUDA_API_VERSION
	.align		4
        /*0000*/ 	.byte	0x04, 0x37
        /*0002*/ 	.short	(.L_7 - .L_6)
.L_6:
        /*0004*/ 	.word	0x00000082


	//----- nvinfo : EIATTR_KPARAM_INFO
	.align		4
.L_7:
        /*0008*/ 	.byte	0x04, 0x17
        /*000a*/ 	.short	(.L_9 - .L_8)
.L_8:
        /*000c*/ 	.word	0x00000000
        /*0010*/ 	.short	0x0003
        /*0012*/ 	.short	0x0018
        /*0014*/ 	.byte	0x00, 0xf5, 0x21, 0x00


	//----- nvinfo : EIATTR_KPARAM_INFO
	.align		4
.L_9:
        /*0018*/ 	.byte	0x04, 0x17
        /*001a*/ 	.short	(.L_11 - .L_10)
.L_10:
        /*001c*/ 	.word	0x00000000
        /*0020*/ 	.short	0x0002
        /*0022*/ 	.short	0x0010
        /*0024*/ 	.byte	0x00, 0xf5, 0x21, 0x00


	//----- nvinfo : EIATTR_KPARAM_INFO
	.align		4
.L_11:
        /*0028*/ 	.byte	0x04, 0x17
        /*002a*/ 	.short	(.L_13 - .L_12)
.L_12:
        /*002c*/ 	.word	0x00000000
        /*0030*/ 	.short	0x0001
        /*0032*/ 	.short	0x0008
        /*0034*/ 	.byte	0x00, 0xf5, 0x21, 0x00


	//----- nvinfo : EIATTR_KPARAM_INFO
	.align		4
.L_13:
        /*0038*/ 	.byte	0x04, 0x17
        /*003a*/ 	.short	(.L_15 - .L_14)
.L_14:
        /*003c*/ 	.word	0x00000000
        /*0040*/ 	.short	0x0000
        /*0042*/ 	.short	0x0000
        /*0044*/ 	.byte	0x00, 0xf0, 0x11, 0x00


	//----- nvinfo : EIATTR_SPARSE_MMA_MASK
	.align		4
.L_15:
        /*0048*/ 	.byte	0x03, 0x50
        /*004a*/ 	.short	0x0000


	//----- nvinfo : EIATTR_MAXREG_COUNT
	.align		4
        /*004c*/ 	.byte	0x03, 0x1b
        /*004e*/ 	.short	0x00ff


	//----- nvinfo : EIATTR_MERCURY_ISA_VERSION
	.align		4
        /*0050*/ 	.byte	0x03, 0x5f
        /*0052*/ 	.short	0x0101


	//----- nvinfo : EIATTR_VRC_CTA_INIT_COUNT
	.align		4
        /*0054*/ 	.byte	0x02, 0x4a
	.zero		1
	.zero		1


	//----- nvinfo : EIATTR_EXIT_INSTR_OFFSETS
	.align		4
        /*0058*/ 	.byte	0x04, 0x1c
        /*005a*/ 	.short	(.L_17 - .L_16)


	//   ....[0]....
.L_16:
        /*005c*/ 	.word	0x00000040


	//   ....[1]....
        /*0060*/ 	.word	0x000007c0


	//   ....[2]....
        /*0064*/ 	.word	0x00000ae0


	//   ....[3]....
        /*0068*/ 	.word	0x00000cc0


	//   ....[4]....
        /*006c*/ 	.word	0x00000da0


	//----- nvinfo : EIATTR_CBANK_PARAM_SIZE
	.align		4
.L_17:
        /*0070*/ 	.byte	0x03, 0x19
        /*0072*/ 	.short	0x0020


	//----- nvinfo : EIATTR_PARAM_CBANK
	.align		4
        /*0074*/ 	.byte	0x04, 0x0a
        /*0076*/ 	.short	(.L_19 - .L_18)
	.align		4
.L_18:
        /*0078*/ 	.word	index@(.nv.constant0._Z9GPUmatmuliPdS_S_)
        /*007c*/ 	.short	0x0380
        /*007e*/ 	.short	0x0020


	//----- nvinfo : EIATTR_SW_WAR
	.align		4
.L_19:
        /*0080*/ 	.byte	0x04, 0x36
        /*0082*/ 	.short	(.L_21 - .L_20)
.L_20:
        /*0084*/ 	.word	0x00000008
.L_21:


//--------------------- .nv.callgraph             --------------------------
	.section	.nv.callgraph,"",@"SHT_CUDA_CALLGRAPH"
	.align	4
	.sectionentsize	8
	.align		4
        /*0000*/ 	.word	0x00000000
	.align		4
        /*0004*/ 	.word	0xffffffff
	.align		4
        /*0008*/ 	.word	0x00000000
	.align		4
        /*000c*/ 	.word	0xfffffffe
	.align		4
        /*0010*/ 	.word	0x00000000
	.align		4
        /*0014*/ 	.word	0xfffffffd
	.align		4
        /*0018*/ 	.word	0x00000000
	.align		4
        /*001c*/ 	.word	0xfffffffc


//--------------------- .text._Z9GPUmatmuliPdS_S_ --------------------------
	.section	.text._Z9GPUmatmuliPdS_S_,"ax",@progbits
	.align	128
        .global         _Z9GPUmatmuliPdS_S_
        .type           _Z9GPUmatmuliPdS_S_,@function
        .size           _Z9GPUmatmuliPdS_S_,(.L_x_5 - _Z9GPUmatmuliPdS_S_)
        .other          _Z9GPUmatmuliPdS_S_,@"STO_CUDA_ENTRY STV_DEFAULT"
_Z9GPUmatmuliPdS_S_:
.text._Z9GPUmatmuliPdS_S_:
[----:B------:R-:W-:Y:S01]  /*0000*/  LDC R1, c[0x0][0x37c] ;  /* 0x0000df00ff017b82 */ /* 0x000fe20000000800 */
[----:B------:R-:W0:Y:S02]  /*0010*/  LDCU UR14, c[0x0][0x380] ;  /* 0x00007000ff0e77ac */ /* 0x000e240008000800 */
[----:B0-----:R-:W-:-:S04]  /*0020*/  MOV R0, UR14 ;  /* 0x0000000e00007c02 */ /* 0x001fc80008000f00 */
[----:B------:R-:W-:-:S13]  /*0030*/  ISETP.GE.AND P0, PT, R0, 0x1, PT ;  /* 0x000000010000780c */ /* 0x000fda0003f06270 */
[----:B------:R-:W-:Y:S05]  /*0040*/  @!P0 EXIT ;  /* 0x000000000000894d */ /* 0x000fea0003800000 */
[----:B------:R-:W0:Y:S01]  /*0050*/  S2R R3, SR_TID.X ;  /* 0x0000000000037919 */ /* 0x000e220000002100 */
[----:B------:R-:W1:Y:S01]  /*0060*/  S2UR UR10, SR_CTAID.X ;  /* 0x00000000000a79c3 */ /* 0x000e620000002500 */
[----:B------:R-:W2:Y:S01]  /*0070*/  LDCU.64 UR12, c[0x0][0x358] ;  /* 0x00006b00ff0c77ac */ /* 0x000ea20008000a00 */
[----:B------:R-:W-:Y:S01]  /*0080*/  MOV R2, UR14 ;  /* 0x0000000e00027c02 */ /* 0x000fe20008000f00 */
[----:B------:R-:W-:-:S03]  /*0090*/  ULOP3.LUT UR5, UR14, 0x7, URZ, 0xc0, !UPT ;  /* 0x000000070e057892 */ /* 0x000fc6000f8ec0ff */
[----:B------:R-:W-:Y:S01]  /*00a0*/  ISETP.GE.U32.AND P0, PT, R2, 0x8, PT ;  /* 0x000000080200780c */ /* 0x000fe20003f06070 */
[----:B------:R-:W-:Y:S01]  /*00b0*/  UMOV UR4, URZ ;  /* 0x000000ff00047c82 */ /* 0x000fe20008000000 */
[----:B------:R-:W3:Y:S01]  /*00c0*/  LDC.64 R12, c[0x0][0x398] ;  /* 0x0000e600ff0c7b82 */ /* 0x000ee20000000a00 */
[----:B-1----:R-:W-:-:S04]  /*00d0*/  IMAD.U32 R0, RZ, RZ, UR10 ;  /* 0x0000000aff007e24 */ /* 0x002fc8000f8e00ff */
[----:B0-----:R-:W-:Y:S02]  /*00e0*/  IMAD R3, R0, UR14, R3 ;  /* 0x0000000e00037c24 */ /* 0x001fe4000f8e0203 */
[----:B------:R-:W0:Y:S02]  /*00f0*/  S2R R0, SR_TID.Y ;  /* 0x0000000000007919 */ /* 0x000e240000002200 */
[----:B---3--:R-:W-:-:S05]  /*0100*/  IMAD.WIDE R12, R3, 0x8, R12 ;  /* 0x00000008030c7825 */ /* 0x008fca00078e020c */
[----:B--2---:R1:W5:Y:S01]  /*0110*/  LDG.E.64 R20, desc[UR12][R12.64] ;  /* 0x0000000c0c147981 */ /* 0x004362000c1e1b00 */
[----:B------:R-:W-:Y:S05]  /*0120*/  @!P0 BRA `(.L_x_0) ;  /* 0x00000004009c8947 */ /* 0x000fea0003800000 */
[----:B------:R-:W2:Y:S01]  /*0130*/  LDC.64 R14, c[0x0][0x390] ;  /* 0x0000e400ff0e7b82 */ /* 0x000ea20000000a00 */
[----:B------:R-:W-:Y:S01]  /*0140*/  MOV R9, UR14 ;  /* 0x0000000e00097c02 */ /* 0x000fe20008000f00 */
[----:B------:R-:W-:Y:S01]  /*0150*/  IMAD.U32 R4, RZ, RZ, UR14 ;  /* 0x0000000eff047e24 */ /* 0x000fe2000f8e00ff */
[----:B------:R-:W-:Y:S01]  /*0160*/  MOV R25, UR14 ;  /* 0x0000000e00197c02 */ /* 0x000fe20008000f00 */
[----:B------:R-:W-:Y:S01]  /*0170*/  IMAD.U32 R5, RZ, RZ, UR14 ;  /* 0x0000000eff057e24 */ /* 0x000fe2000f8e00ff */
[----:B------:R-:W-:Y:S01]  /*0180*/  MOV R3, UR14 ;  /* 0x0000000e00037c02 */ /* 0x000fe20008000f00 */
[----:B------:R-:W-:Y:S01]  /*0190*/  IMAD.U32 R11, RZ, RZ, UR14 ;  /* 0x0000000eff0b7e24 */ /* 0x000fe2000f8e00ff */
[----:B------:R-:W-:Y:S01]  /*01a0*/  MOV R7, UR14 ;  /* 0x0000000e00077c02 */ /* 0x000fe20008000f00 */
[----:B------:R-:W-:Y:S02]  /*01b0*/  ULOP3.LUT UR4, UR14, 0x7ffffff8, URZ, 0xc0, !UPT ;  /* 0x7ffffff80e047892 */ /* 0x000fe4000f8ec0ff */
[----:B0-----:R-:W-:Y:S01]  /*01c0*/  IADD3 R2, PT, PT, R0, UR14, RZ ;  /* 0x0000000e00027c10 */ /* 0x001fe2000fffe0ff */
[----:B------:R-:W-:Y:S01]  /*01d0*/  IMAD.SHL.U32 R4, R4, 0x8, RZ ;  /* 0x0000000804047824 */ /* 0x000fe200078e00ff */
[-C--:B------:R-:W-:Y:S01]  /*01e0*/  LEA R3, R3, R0.reuse, 0x1 ;  /* 0x0000000003037211 */ /* 0x080fe200078e08ff */
[--C-:B------:R-:W-:Y:S01]  /*01f0*/  IMAD R5, R5, 0x3, R0.reuse ;  /* 0x0000000305057824 */ /* 0x100fe200078e0200 */
[----:B------:R-:W-:Y:S01]  /*0200*/  LEA R7, R7, R0, 0x2 ;  /* 0x0000000007077211 */ /* 0x000fe200078e10ff */
[--C-:B------:R-:W-:Y:S01]  /*0210*/  IMAD R9, R9, 0x5, R0.reuse ;  /* 0x0000000509097824 */ /* 0x100fe200078e0200 */
[----:B------:R-:W-:Y:S01]  /*0220*/  UIMAD UR9, UR10, UR14, 0x3 ;  /* 0x000000030a0974a4 */ /* 0x000fe2000f8e020e */
[--C-:B------:R-:W-:Y:S01]  /*0230*/  IMAD R11, R11, 0x6, R0.reuse ;  /* 0x000000060b0b7824 */ /* 0x100fe200078e0200 */
[----:B------:R-:W0:Y:S01]  /*0240*/  LDCU.64 UR16, c[0x0][0x388] ;  /* 0x00007100ff1077ac */ /* 0x000e220008000a00 */
[----:B------:R-:W-:Y:S01]  /*0250*/  IMAD R25, R25, 0x7, R0 ;  /* 0x0000000719197824 */ /* 0x000fe200078e0200 */
[----:B------:R-:W-:Y:S01]  /*0260*/  UIADD3 UR8, UPT, UPT, -UR4, URZ, URZ ;  /* 0x000000ff04087290 */ /* 0x000fe2000fffe1ff */
[----:B0-2---:R-:W-:-:S11]  /*0270*/  IMAD.WIDE.U32 R16, R0, 0x8, R14 ;  /* 0x0000000800107825 */ /* 0x005fd600078e000e */
.L_x_1:
[----:B------:R-:W-:Y:S01]  /*0280*/  UIADD3 UR6, UPT, UPT, UR9, -0x3, URZ ;  /* 0xfffffffd09067890 */ /* 0x000fe2000fffe0ff */
[----:B--2---:R-:W2:Y:S03]  /*0290*/  LDG.E.64 R18, desc[UR12][R16.64] ;  /* 0x0000000c10127981 */ /* 0x004ea6000c1e1b00 */
[----:B------:R-:W-:-:S06]  /*02a0*/  UIMAD.WIDE.U32 UR6, UR6, 0x8, UR16 ;  /* 0x00000008060678a5 */ /* 0x000fcc000f8e0010 */
[----:B------:R-:W-:Y:S01]  /*02b0*/  IMAD.U32 R26, RZ, RZ, UR6 ;  /* 0x00000006ff1a7e24 */ /* 0x000fe2000f8e00ff */
[----:B------:R-:W-:-:S06]  /*02c0*/  MOV R27, UR7 ;  /* 0x00000007001b7c02 */ /* 0x000fcc0008000f00 */
[----:B------:R-:W2:Y:S01]  /*02d0*/  LDG.E.64 R26, desc[UR12][R26.64] ;  /* 0x0000000c1a1a7981 */ /* 0x000ea2000c1e1b00 */
[----:B------:R-:W-:-:S04]  /*02e0*/  UIADD3 UR6, UPT, UPT, UR9, -0x2, URZ ;  /* 0xfffffffe09067890 */ /* 0x000fc8000fffe0ff */
[----:B------:R-:W-:Y:S01]  /*02f0*/  UIMAD.WIDE.U32 UR6, UR6, 0x8, UR16 ;  /* 0x00000008060678a5 */ /* 0x000fe2000f8e0010 */
[----:B------:R-:W-:Y:S01]  /*0300*/  IMAD.WIDE.U32 R22, R2, 0x8, R14 ;  /* 0x0000000802167825 */ /* 0x000fe200078e000e */
[----:B--2--5:R-:W-:-:S04]  /*0310*/  DFMA R18, R26, R18, R20 ;  /* 0x000000121a12722b */ /* 0x024fc80000000014 */
[----:B------:R-:W-:Y:S01]  /*0320*/  MOV R20, UR6 ;  /* 0x0000000600147c02 */ /* 0x000fe20008000f00 */
[----:B------:R-:W-:Y:S02]  /*0330*/  IMAD.U32 R21, RZ, RZ, UR7 ;  /* 0x00000007ff157e24 */ /* 0x000fe4000f8e00ff */
[----:B------:R0:W-:Y:S04]  /*0340*/  STG.E.64 desc[UR12][R12.64], R18 ;  /* 0x000000120c007986 */ /* 0x0001e8000c101b0c */
[----:B------:R-:W0:Y:S04]  /*0350*/  LDG.E.64 R20, desc[UR12][R20.64] ;  /* 0x0000000c14147981 */ /* 0x000e28000c1e1b00 */
[----:B------:R-:W0:Y:S01]  /*0360*/  LDG.E.64 R22, desc[UR12][R22.64] ;  /* 0x0000000c16167981 */ /* 0x000e22000c1e1b00 */
[----:B------:R-:W-:-:S04]  /*0370*/  UIADD3 UR6, UPT, UPT, UR9, -0x1, URZ ;  /* 0xffffffff09067890 */ /* 0x000fc8000fffe0ff */
[----:B------:R-:W-:Y:S01]  /*0380*/  UIMAD.WIDE.U32 UR6, UR6, 0x8, UR16 ;  /* 0x00000008060678a5 */ /* 0x000fe2000f8e0010 */
[----:B------:R-:W-:-:S05]  /*0390*/  IMAD.WIDE.U32 R28, R3, 0x8, R14 ;  /* 0x00000008031c7825 */ /* 0x000fca00078e000e */
[----:B------:R-:W-:Y:S02]  /*03a0*/  MOV R26, UR6 ;  /* 0x00000006001a7c02 */ /* 0x000fe40008000f00 */
[----:B------:R-:W-:Y:S01]  /*03b0*/  MOV R27, UR7 ;  /* 0x00000007001b7c02 */ /* 0x000fe20008000f00 */
[----:B0-----:R-:W-:-:S07]  /*03c0*/  DFMA R18, R20, R22, R18 ;  /* 0x000000161412722b */ /* 0x001fce0000000012 */
[----:B------:R0:W-:Y:S04]  /*03d0*/  STG.E.64 desc[UR12][R12.64], R18 ;  /* 0x000000120c007986 */ /* 0x0001e8000c101b0c */
[----:B------:R-:W0:Y:S04]  /*03e0*/  LDG.E.64 R26, desc[UR12][R26.64] ;  /* 0x0000000c1a1a7981 */ /* 0x000e28000c1e1b00 */
[----:B------:R-:W0:Y:S01]  /*03f0*/  LDG.E.64 R28, desc[UR12][R28.64] ;  /* 0x0000000c1c1c7981 */ /* 0x000e22000c1e1b00 */
[----:B------:R-:W-:Y:S01]  /*0400*/  UIMAD.WIDE.U32 UR6, UR9, 0x8, UR16 ;  /* 0x00000008090678a5 */ /* 0x000fe2000f8e0010 */
[----:B------:R-:W-:-:S05]  /*0410*/  IMAD.WIDE.U32 R22, R5, 0x8, R14 ;  /* 0x0000000805167825 */ /* 0x000fca00078e000e */
[----:B------:R-:W-:Y:S01]  /*0420*/  IMAD.U32 R20, RZ, RZ, UR6 ;  /* 0x00000006ff147e24 */ /* 0x000fe2000f8e00ff */
[----:B------:R-:W-:Y:S01]  /*0430*/  MOV R21, UR7 ;  /* 0x0000000700157c02 */ /* 0x000fe20008000f00 */
[----:B0-----:R-:W-:-:S07]  /*0440*/  DFMA R18, R26, R28, R18 ;  /* 0x0000001c1a12722b */ /* 0x001fce0000000012 */
[----:B------:R0:W-:Y:S04]  /*0450*/  STG.E.64 desc[UR12][R12.64], R18 ;  /* 0x000000120c007986 */ /* 0x0001e8000c101b0c */
[----:B------:R-:W0:Y:S04]  /*0460*/  LDG.E.64 R20, desc[UR12][R20.64] ;  /* 0x0000000c14147981 */ /* 0x000e28000c1e1b00 */
[----:B------:R-:W0:Y:S01]  /*0470*/  LDG.E.64 R22, desc[UR12][R22.64] ;  /* 0x0000000c16167981 */ /* 0x000e22000c1e1b00 */
[----:B------:R-:W-:-:S04]  /*0480*/  UIADD3 UR6, UPT, UPT, UR9, 0x1, URZ ;  /* 0x0000000109067890 */ /* 0x000fc8000fffe0ff */
[----:B------:R-:W-:Y:S01]  /*0490*/  UIMAD.WIDE.U32 UR6, UR6, 0x8, UR16 ;  /* 0x00000008060678a5 */ /* 0x000fe2000f8e0010 */
[----:B------:R-:W-:-:S05]  /*04a0*/  IMAD.WIDE.U32 R28, R7, 0x8, R14 ;  /* 0x00000008071c7825 */ /* 0x000fca00078e000e */
[----:B------:R-:W-:Y:S01]  /*04b0*/  MOV R26, UR6 ;  /* 0x00000006001a7c02 */ /* 0x000fe20008000f00 */
[----:B------:R-:W-:Y:S01]  /*04c0*/  IMAD.U32 R27, RZ, RZ, UR7 ;  /* 0x00000007ff1b7e24 */ /* 0x000fe2000f8e00ff */
[----:B0-----:R-:W-:-:S07]  /*04d0*/  DFMA R18, R20, R22, R18 ;  /* 0x000000161412722b */ /* 0x001fce0000000012 */
[----:B------:R0:W-:Y:S04]  /*04e0*/  STG.E.64 desc[UR12][R12.64], R18 ;  /* 0x000000120c007986 */ /* 0x0001e8000c101b0c */
[----:B------:R-:W0:Y:S04]  /*04f0*/  LDG.E.64 R26, desc[UR12][R26.64] ;  /* 0x0000000c1a1a7981 */ /* 0x000e28000c1e1b00 */
[----:B------:R-:W0:Y:S01]  /*0500*/  LDG.E.64 R28, desc[UR12][R28.64] ;  /* 0x0000000c1c1c7981 */ /* 0x000e22000c1e1b00 */
[----:B------:R-:W-:-:S04]  /*0510*/  UIADD3 UR6, UPT, UPT, UR9, 0x2, URZ ;  /* 0x0000000209067890 */ /* 0x000fc8000fffe0ff */
        /* <DEDUP_REMOVED lines=24> */
[----:B------:R-:W3:Y:S04]  /*06a0*/  LDG.E.64 R22, desc[UR12][R22.64] ;  /* 0x0000000c16167981 */ /* 0x000ee8000c1e1b00 */
[----:B------:R-:W3:Y:S01]  /*06b0*/  LDG.E.64 R20, desc[UR12][R20.64] ;  /* 0x0000000c14147981 */ /* 0x000ee2000c1e1b00 */
[----:B------:R-:W-:-:S04]  /*06c0*/  UIADD3 UR8, UPT, UPT, UR8, 0x8, URZ ;  /* 0x0000000808087890 */ /* 0x000fc8000fffe0ff */
[----:B------:R-:W-:Y:S01]  /*06d0*/  UISETP.NE.AND UP0, UPT, UR8, URZ, UPT ;  /* 0x000000ff0800728c */ /* 0x000fe2000bf05270 */
[C---:B------:R-:W-:Y:S01]  /*06e0*/  IADD3 R2, PT, PT, R4.reuse, R2, RZ ;  /* 0x0000000204027210 */ /* 0x040fe20007ffe0ff */
[C---:B------:R-:W-:Y:S01]  /*06f0*/  IMAD.IADD R5, R4.reuse, 0x1, R5 ;  /* 0x0000000104057824 */ /* 0x040fe200078e0205 */
[C---:B------:R-:W-:Y:S01]  /*0700*/  IADD3 R3, PT, PT, R4.reuse, R3, RZ ;  /* 0x0000000304037210 */ /* 0x040fe20007ffe0ff */
[C---:B------:R-:W-:Y:S01]  /*0710*/  IMAD.IADD R11, R4.reuse, 0x1, R11 ;  /* 0x00000001040b7824 */ /* 0x040fe200078e020b */
[C---:B------:R-:W-:Y:S01]  /*0720*/  IADD3 R7, PT, PT, R4.reuse, R7, RZ ;  /* 0x0000000704077210 */ /* 0x040fe20007ffe0ff */
[C---:B------:R-:W-:Y:S01]  /*0730*/  IMAD.WIDE.U32 R16, R4.reuse, 0x8, R16 ;  /* 0x0000000804107825 */ /* 0x040fe200078e0010 */
[C---:B------:R-:W-:Y:S02]  /*0740*/  IADD3 R9, PT, PT, R4.reuse, R9, RZ ;  /* 0x0000000904097210 */ /* 0x040fe40007ffe0ff */
[----:B------:R-:W-:Y:S01]  /*0750*/  IADD3 R25, PT, PT, R4, R25, RZ ;  /* 0x0000001904197210 */ /* 0x000fe20007ffe0ff */
[----:B------:R-:W-:Y:S01]  /*0760*/  UIADD3 UR9, UPT, UPT, UR9, 0x8, URZ ;  /* 0x0000000809097890 */ /* 0x000fe2000fffe0ff */
[----:B---3--:R-:W-:-:S07]  /*0770*/  DFMA R20, R22, R20, R18 ;  /* 0x000000141614722b */ /* 0x008fce0000000012 */
[----:B------:R2:W-:Y:S01]  /*0780*/  STG.E.64 desc[UR12][R12.64], R20 ;  /* 0x000000140c007986 */ /* 0x0005e2000c101b0c */
[----:B------:R-:W-:Y:S05]  /*0790*/  BRA.U UP0, `(.L_x_1) ;  /* 0xfffffff900b87547 */ /* 0x000fea000b83ffff */
.L_x_0:
[----:B------:R-:W-:-:S06]  /*07a0*/  UISETP.NE.AND UP0, UPT, UR5, URZ, UPT ;  /* 0x000000ff0500728c */ /* 0x000fcc000bf05270 */
[----:B------:R-:W-:-:S13]  /*07b0*/  PLOP3.LUT P0, PT, PT, PT, UP0, 0x80, 0x8 ;  /* 0x000000000008781c */ /* 0x000fda0003f0f008 */
[----:B------:R-:W-:Y:S05]  /*07c0*/  @!P0 EXIT ;  /* 0x000000000000894d */ /* 0x000fea0003800000 */
[----:B------:R-:W-:Y:S02]  /*07d0*/  UISETP.GE.U32.AND UP0, UPT, UR5, 0x4, UPT ;  /* 0x000000040500788c */ /* 0x000fe4000bf06070 */
[----:B------:R-:W-:-:S07]  /*07e0*/  ULOP3.LUT UR11, UR14, 0x3, URZ, 0xc0, !UPT ;  /* 0x000000030e0b7892 */ /* 0x000fce000f8ec0ff */
[----:B------:R-:W-:Y:S05]  /*07f0*/  BRA.U !UP0, `(.L_x_2) ;  /* 0x0000000108b07547 */ /* 0x000fea000b800000 */
[----:B------:R-:W3:Y:S01]  /*0800*/  LDC.64 R2, c[0x0][0x390] ;  /* 0x0000e400ff027b82 */ /* 0x000ee20000000a00 */
[----:B------:R-:W4:Y:S01]  /*0810*/  LDCU.64 UR8, c[0x0][0x388] ;  /* 0x00007100ff0877ac */ /* 0x000f220008000a00 */
[----:B------:R-:W-:Y:S01]  /*0820*/  MOV R9, UR4 ;  /* 0x0000000400097c02 */ /* 0x000fe20008000f00 */
[----:B------:R-:W-:-:S04]  /*0830*/  UIMAD UR5, UR10, UR14, UR4 ;  /* 0x0000000e0a0572a4 */ /* 0x000fc8000f8e0204 */
[----:B0-----:R-:W-:Y:S01]  /*0840*/  IMAD R9, R9, UR14, R0 ;  /* 0x0000000e09097c24 */ /* 0x001fe2000f8e0200 */
[----:B----4-:R-:W-:-:S03]  /*0850*/  UIMAD.WIDE.U32 UR6, UR5, 0x8, UR8 ;  /* 0x00000008050678a5 */ /* 0x010fc6000f8e0008 */
[----:B---3--:R-:W-:-:S03]  /*0860*/  IMAD.WIDE.U32 R6, R9, 0x8, R2 ;  /* 0x0000000809067825 */ /* 0x008fc600078e0002 */
[----:B------:R-:W-:Y:S01]  /*0870*/  MOV R15, UR7 ;  /* 0x00000007000f7c02 */ /* 0x000fe20008000f00 */
[----:B------:R-:W-:Y:S02]  /*0880*/  IMAD.U32 R14, RZ, RZ, UR6 ;  /* 0x00000006ff0e7e24 */ /* 0x000fe4000f8e00ff */
[----:B------:R-:W3:Y:S04]  /*0890*/  LDG.E.64 R6, desc[UR12][R6.64] ;  /* 0x0000000c06067981 */ /* 0x000ee8000c1e1b00 */
[----:B------:R-:W3:Y:S01]  /*08a0*/  LDG.E.64 R4, desc[UR12][R14.64] ;  /* 0x0000000c0e047981 */ /* 0x000ee2000c1e1b00 */
[----:B------:R-:W-:Y:S01]  /*08b0*/  UIADD3 UR6, UPT, UPT, UR5, 0x1, URZ ;  /* 0x0000000105067890 */ /* 0x000fe2000fffe0ff */
[----:B--2---:R-:W-:-:S03]  /*08c0*/  IADD3 R19, PT, PT, R9, UR14, RZ ;  /* 0x0000000e09137c10 */ /* 0x004fc6000fffe0ff */
[----:B------:R-:W-:Y:S02]  /*08d0*/  UIMAD.WIDE.U32 UR6, UR6, 0x8, UR8 ;  /* 0x00000008060678a5 */ /* 0x000fe4000f8e0008 */
[----:B------:R-:W-:-:S04]  /*08e0*/  IMAD.WIDE.U32 R10, R19, 0x8, R2 ;  /* 0x00000008130a7825 */ /* 0x000fc800078e0002 */
[----:B------:R-:W-:Y:S01]  /*08f0*/  IMAD.U32 R16, RZ, RZ, UR6 ;  /* 0x00000006ff107e24 */ /* 0x000fe2000f8e00ff */
[----:B------:R-:W-:Y:S01]  /*0900*/  MOV R17, UR7 ;  /* 0x0000000700117c02 */ /* 0x000fe20008000f00 */
[----:B---3-5:R-:W-:-:S07]  /*0910*/  DFMA R4, R4, R6, R20 ;  /* 0x000000060404722b */ /* 0x028fce0000000014 */
[----:B------:R0:W-:Y:S04]  /*0920*/  STG.E.64 desc[UR12][R12.64], R4 ;  /* 0x000000040c007986 */ /* 0x0001e8000c101b0c */
[----:B------:R-:W2:Y:S04]  /*0930*/  LDG.E.64 R8, desc[UR12][R16.64] ;  /* 0x0000000c10087981 */ /* 0x000ea8000c1e1b00 */
[----:B------:R-:W2:Y:S01]  /*0940*/  LDG.E.64 R10, desc[UR12][R10.64] ;  /* 0x0000000c0a0a7981 */ /* 0x000ea2000c1e1b00 */
[----:B------:R-:W-:Y:S01]  /*0950*/  UIADD3 UR6, UPT, UPT, UR5, 0x2, URZ ;  /* 0x0000000205067890 */ /* 0x000fe2000fffe0ff */
[----:B------:R-:W-:-:S03]  /*0960*/  IADD3 R21, PT, PT, R19, UR14, RZ ;  /* 0x0000000e13157c10 */ /* 0x000fc6000fffe0ff */
[----:B------:R-:W-:Y:S02]  /*0970*/  UIMAD.WIDE.U32 UR6, UR6, 0x8, UR8 ;  /* 0x00000008060678a5 */ /* 0x000fe4000f8e0008 */
[----:B------:R-:W-:-:S04]  /*0980*/  IMAD.WIDE.U32 R14, R21, 0x8, R2 ;  /* 0x00000008150e7825 */ /* 0x000fc800078e0002 */
[----:B------:R-:W-:Y:S01]  /*0990*/  IMAD.U32 R18, RZ, RZ, UR6 ;  /* 0x00000006ff127e24 */ /* 0x000fe2000f8e00ff */
[----:B------:R-:W-:Y:S01]  /*09a0*/  MOV R19, UR7 ;  /* 0x0000000700137c02 */ /* 0x000fe20008000f00 */
[----:B--2---:R-:W-:-:S07]  /*09b0*/  DFMA R8, R8, R10, R4 ;  /* 0x0000000a0808722b */ /* 0x004fce0000000004 */
[----:B------:R3:W-:Y:S04]  /*09c0*/  STG.E.64 desc[UR12][R12.64], R8 ;  /* 0x000000080c007986 */ /* 0x0007e8000c101b0c */
[----:B------:R-:W2:Y:S04]  /*09d0*/  LDG.E.64 R6, desc[UR12][R18.64] ;  /* 0x0000000c12067981 */ /* 0x000ea8000c1e1b00 */
[----:B------:R-:W2:Y:S01]  /*09e0*/  LDG.E.64 R14, desc[UR12][R14.64] ;  /* 0x0000000c0e0e7981 */ /* 0x000ea2000c1e1b00 */
[----:B------:R-:W-:Y:S01]  /*09f0*/  UIADD3 UR6, UPT, UPT, UR5, 0x3, URZ ;  /* 0x0000000305067890 */ /* 0x000fe2000fffe0ff */
[----:B------:R-:W-:-:S03]  /*0a00*/  IADD3 R21, PT, PT, R21, UR14, RZ ;  /* 0x0000000e15157c10 */ /* 0x000fc6000fffe0ff */
[----:B------:R-:W-:Y:S02]  /*0a10*/  UIMAD.WIDE.U32 UR6, UR6, 0x8, UR8 ;  /* 0x00000008060678a5 */ /* 0x000fe4000f8e0008 */
[----:B------:R-:W-:-:S04]  /*0a20*/  IMAD.WIDE.U32 R2, R21, 0x8, R2 ;  /* 0x0000000815027825 */ /* 0x000fc800078e0002 */
[----:B0-----:R-:W-:Y:S01]  /*0a30*/  IMAD.U32 R4, RZ, RZ, UR6 ;  /* 0x00000006ff047e24 */ /* 0x001fe2000f8e00ff */
[----:B------:R-:W-:Y:S01]  /*0a40*/  MOV R5, UR7 ;  /* 0x0000000700057c02 */ /* 0x000fe20008000f00 */
[----:B--2---:R-:W-:-:S07]  /*0a50*/  DFMA R6, R6, R14, R8 ;  /* 0x0000000e0606722b */ /* 0x004fce0000000008 */
[----:B------:R3:W-:Y:S04]  /*0a60*/  STG.E.64 desc[UR12][R12.64], R6 ;  /* 0x000000060c007986 */ /* 0x0007e8000c101b0c */
[----:B------:R-:W2:Y:S04]  /*0a70*/  LDG.E.64 R2, desc[UR12][R2.64] ;  /* 0x0000000c02027981 */ /* 0x000ea8000c1e1b00 */
[----:B------:R-:W2:Y:S01]  /*0a80*/  LDG.E.64 R20, desc[UR12][R4.64] ;  /* 0x0000000c04147981 */ /* 0x000ea2000c1e1b00 */
[----:B------:R-:W-:Y:S01]  /*0a90*/  UIADD3 UR4, UPT, UPT, UR4, 0x4, URZ ;  /* 0x0000000404047890 */ /* 0x000fe2000fffe0ff */
[----:B--2---:R-:W-:-:S07]  /*0aa0*/  DFMA R20, R20, R2, R6 ;  /* 0x000000021414722b */ /* 0x004fce0000000006 */
[----:B------:R3:W-:Y:S04]  /*0ab0*/  STG.E.64 desc[UR12][R12.64], R20 ;  /* 0x000000140c007986 */ /* 0x0007e8000c101b0c */
.L_x_2:
[----:B------:R-:W-:-:S06]  /*0ac0*/  UISETP.NE.AND UP0, UPT, UR11, URZ, UPT ;  /* 0x000000ff0b00728c */ /* 0x000fcc000bf05270 */
[----:B------:R-:W-:-:S13]  /*0ad0*/  PLOP3.LUT P0, PT, PT, PT, UP0, 0x80, 0x8 ;  /* 0x000000000008781c */ /* 0x000fda0003f0f008 */
[----:B------:R-:W-:Y:S05]  /*0ae0*/  @!P0 EXIT ;  /* 0x000000000000894d */ /* 0x000fea0003800000 */
[----:B------:R-:W-:-:S09]  /*0af0*/  UISETP.NE.AND UP0, UPT, UR11, 0x1, UPT ;  /* 0x000000010b00788c */ /* 0x000fd2000bf05270 */
[----:B------:R-:W-:Y:S05]  /*0b00*/  BRA.U !UP0, `(.L_x_3) ;  /* 0x0000000108607547 */ /* 0x000fea000b800000 */
[----:B------:R-:W4:Y:S01]  /*0b10*/  LDCU.64 UR6, c[0x0][0x388] ;  /* 0x00007100ff0677ac */ /* 0x000f220008000a00 */
[----:B---3--:R-:W3:Y:S01]  /*0b20*/  LDC.64 R6, c[0x0][0x390] ;  /* 0x0000e400ff067b82 */ /* 0x008ee20000000a00 */
[----:B------:R-:W-:Y:S01]  /*0b30*/  MOV R15, UR4 ;  /* 0x00000004000f7c02 */ /* 0x000fe20008000f00 */
[----:B------:R-:W-:-:S04]  /*0b40*/  UIMAD UR5, UR10, UR14, UR4 ;  /* 0x0000000e0a0572a4 */ /* 0x000fc8000f8e0204 */
[----:B0-----:R-:W-:Y:S01]  /*0b50*/  IMAD R15, R15, UR14, R0 ;  /* 0x0000000e0f0f7c24 */ /* 0x001fe2000f8e0200 */
[----:B----4-:R-:W-:-:S06]  /*0b60*/  UIMAD.WIDE.U32 UR8, UR5, 0x8, UR6 ;  /* 0x00000008050878a5 */ /* 0x010fcc000f8e0006 */
[----:B------:R-:W-:Y:S01]  /*0b70*/  IMAD.U32 R10, RZ, RZ, UR8 ;  /* 0x00000008ff0a7e24 */ /* 0x000fe2000f8e00ff */
[----:B------:R-:W-:Y:S01]  /*0b80*/  MOV R11, UR9 ;  /* 0x00000009000b7c02 */ /* 0x000fe20008000f00 */
[----:B---3--:R-:W-:-:S04]  /*0b90*/  IMAD.WIDE.U32 R8, R15, 0x8, R6 ;  /* 0x000000080f087825 */ /* 0x008fc800078e0006 */
[----:B------:R-:W3:Y:S04]  /*0ba0*/  LDG.E.64 R2, desc[UR12][R10.64] ;  /* 0x0000000c0a027981 */ /* 0x000ee8000c1e1b00 */
[----:B------:R-:W3:Y:S01]  /*0bb0*/  LDG.E.64 R4, desc[UR12][R8.64] ;  /* 0x0000000c08047981 */ /* 0x000ee2000c1e1b00 */
[----:B------:R-:W-:Y:S01]  /*0bc0*/  UIADD3 UR5, UPT, UPT, UR5, 0x1, URZ ;  /* 0x0000000105057890 */ /* 0x000fe2000fffe0ff */
[----:B------:R-:W-:-:S03]  /*0bd0*/  IADD3 R15, PT, PT, R15, UR14, RZ ;  /* 0x0000000e0f0f7c10 */ /* 0x000fc6000fffe0ff */
[----:B------:R-:W-:Y:S01]  /*0be0*/  UIMAD.WIDE.U32 UR6, UR5, 0x8, UR6 ;  /* 0x00000008050678a5 */ /* 0x000fe2000f8e0006 */
[----:B---3-5:R-:W-:Y:S01]  /*0bf0*/  DFMA R2, R2, R4, R20 ;  /* 0x000000040202722b */ /* 0x028fe20000000014 */
[----:B------:R-:W-:-:S04]  /*0c00*/  IMAD.WIDE.U32 R4, R15, 0x8, R6 ;  /* 0x000000080f047825 */ /* 0x000fc800078e0006 */
[----:B------:R-:W-:Y:S01]  /*0c10*/  MOV R7, UR7 ;  /* 0x0000000700077c02 */ /* 0x000fe20008000f00 */
[----:B------:R-:W-:Y:S01]  /*0c20*/  IMAD.U32 R6, RZ, RZ, UR6 ;  /* 0x00000006ff067e24 */ /* 0x000fe2000f8e00ff */
[----:B------:R4:W-:Y:S04]  /*0c30*/  STG.E.64 desc[UR12][R12.64], R2 ;  /* 0x000000020c007986 */ /* 0x0009e8000c101b0c */
[----:B------:R-:W3:Y:S04]  /*0c40*/  LDG.E.64 R4, desc[UR12][R4.64] ;  /* 0x0000000c04047981 */ /* 0x000ee8000c1e1b00 */
[----:B--2---:R-:W3:Y:S01]  /*0c50*/  LDG.E.64 R20, desc[UR12][R6.64] ;  /* 0x0000000c06147981 */ /* 0x004ee2000c1e1b00 */
[----:B------:R-:W-:Y:S01]  /*0c60*/  UIADD3 UR4, UPT, UPT, UR4, 0x2, URZ ;  /* 0x0000000204047890 */ /* 0x000fe2000fffe0ff */
[----:B---3--:R-:W-:-:S07]  /*0c70*/  DFMA R20, R20, R4, R2 ;  /* 0x000000041414722b */ /* 0x008fce0000000002 */
[----:B------:R4:W-:Y:S04]  /*0c80*/  STG.E.64 desc[UR12][R12.64], R20 ;  /* 0x000000140c007986 */ /* 0x0009e8000c101b0c */
.L_x_3:
[----:B----4-:R-:W-:-:S04]  /*0c90*/  MOV R2, UR14 ;  /* 0x0000000e00027c02 */ /* 0x010fc80008000f00 */
[----:B------:R-:W-:-:S04]  /*0ca0*/  LOP3.LUT R2, R2, 0x1, RZ, 0xc0, !PT ;  /* 0x0000000102027812 */ /* 0x000fc800078ec0ff */
[----:B------:R-:W-:-:S13]  /*0cb0*/  ISETP.NE.U32.AND P0, PT, R2, 0x1, PT ;  /* 0x000000010200780c */ /* 0x000fda0003f05070 */
[----:B------:R-:W-:Y:S05]  /*0cc0*/  @P0 EXIT ;  /* 0x000000000000094d */ /* 0x000fea0003800000 */
[----:B------:R-:W4:Y:S01]  /*0cd0*/  LDC.64 R4, c[0x0][0x390] ;  /* 0x0000e400ff047b82 */ /* 0x000f220000000a00 */
[----:B------:R-:W1:Y:S01]  /*0ce0*/  LDCU.64 UR6, c[0x0][0x388] ;  /* 0x00007100ff0677ac */ /* 0x000e620008000a00 */
[----:B------:R-:W-:Y:S01]  /*0cf0*/  IMAD.U32 R3, RZ, RZ, UR4 ;  /* 0x00000004ff037e24 */ /* 0x000fe2000f8e00ff */
[----:B------:R-:W-:-:S03]  /*0d00*/  UIMAD UR5, UR10, UR14, UR4 ;  /* 0x0000000e0a0572a4 */ /* 0x000fc6000f8e0204 */
[----:B0-----:R-:W-:Y:S01]  /*0d10*/  IMAD R3, R3, UR14, R0 ;  /* 0x0000000e03037c24 */ /* 0x001fe2000f8e0200 */
[----:B-1----:R-:W-:-:S03]  /*0d20*/  UIMAD.WIDE.U32 UR4, UR5, 0x8, UR6 ;  /* 0x00000008050478a5 */ /* 0x002fc6000f8e0006 */
[----:B----4-:R-:W-:-:S03]  /*0d30*/  IMAD.WIDE.U32 R4, R3, 0x8, R4 ;  /* 0x0000000803047825 */ /* 0x010fc600078e0004 */
[----:B---3--:R-:W-:Y:S02]  /*0d40*/  MOV R6, UR4 ;  /* 0x0000000400067c02 */ /* 0x008fe40008000f00 */
[----:B------:R-:W-:Y:S01]  /*0d50*/  MOV R7, UR5 ;  /* 0x0000000500077c02 */ /* 0x000fe20008000f00 */
[----:B------:R-:W3:Y:S04]  /*0d60*/  LDG.E.64 R4, desc[UR12][R4.64] ;  /* 0x0000000c04047981 */ /* 0x000ee8000c1e1b00 */
[----:B------:R-:W3:Y:S02]  /*0d70*/  LDG.E.64 R2, desc[UR12][R6.64] ;  /* 0x0000000c06027981 */ /* 0x000ee4000c1e1b00 */
[----:B---3-5:R-:W-:-:S07]  /*0d80*/  DFMA R2, R2, R4, R20 ;  /* 0x000000040202722b */ /* 0x028fce0000000014 */
[----:B------:R-:W-:Y:S01]  /*0d90*/  STG.E.64 desc[UR12][R12.64], R2 ;  /* 0x000000020c007986 */ /* 0x000fe2000c101b0c */
[----:B------:R-:W-:Y:S05]  /*0da0*/  EXIT ;  /* 0x000000000000794d */ /* 0x000fea0003800000 */
.L_x_4:
[----:B------:R-:W-:-:S00]  /*0db0*/  BRA `(.L_x_4) ;  /* 0xfffffffc00fc7947 */ /* 0x000fc0000383ffff */
[----:B------:R-:W-:-:S00]  /*0dc0*/  NOP ;  /* 0x0000000000007918 */ /* 0x000fc00000000000 */
        /* <DEDUP_REMOVED lines=11> */
.L_x_5:


//--------------------- .nv.shared.reserved.0     --------------------------
	.section	.nv.shared.reserved.0,"aw",@nobits
	.weak		__nv_reservedSMEM_offset_0_alias
	.size		__nv_reservedSMEM_offset_0_alias, 0, 64
	.other		__nv_reservedSMEM_offset_0_alias,@"STO_CUDA_RESERVED_SHARED STV_DEFAULT"
__nv_reservedSMEM_offset_0_alias:
	.zero		0
	.zero		64


//--------------------- .nv.constant0._Z9GPUmatmuliPdS_S_ --------------------------
	.section	.nv.constant0._Z9GPUmatmuliPdS_S_,"a",@progbits
	.sectionflags	@""
	.align	4
.nv.constant0._Z9GPUmatmuliPdS_S_:
	.zero		928


//--------------------- SYMBOLS --------------------------

	.type		.nv.reservedSmem.offset0,@object
	.size		.nv.reservedSmem.offset0,0x4
